//
// Generated by NVIDIA NVVM Compiler
//
// Compiler Build ID: CL-36424714
// Cuda compilation tools, release 13.0, V13.0.88
// Based on NVVM 20.0.0
//

.version 9.0
.target sm_100
.address_size 64

	// .globl	_Z9gpucoordsiddddPdS_

.visible .entry _Z9gpucoordsiddddPdS_(
	.param .u32 _Z9gpucoordsiddddPdS__param_0,
	.param .f64 _Z9gpucoordsiddddPdS__param_1,
	.param .f64 _Z9gpucoordsiddddPdS__param_2,
	.param .f64 _Z9gpucoordsiddddPdS__param_3,
	.param .f64 _Z9gpucoordsiddddPdS__param_4,
	.param .u64 .ptr .align 1 _Z9gpucoordsiddddPdS__param_5,
	.param .u64 .ptr .align 1 _Z9gpucoordsiddddPdS__param_6
)
{
	.reg .pred 	%p<2>;
	.reg .b32 	%r<6>;
	.reg .b64 	%rd<8>;
	.reg .b64 	%fd<8>;

	ld.param.u32 	%r2, [_Z9gpucoordsiddddPdS__param_0];
	ld.param.f64 	%fd1, [_Z9gpucoordsiddddPdS__param_1];
	ld.param.f64 	%fd2, [_Z9gpucoordsiddddPdS__param_2];
	ld.param.f64 	%fd3, [_Z9gpucoordsiddddPdS__param_3];
	ld.param.f64 	%fd4, [_Z9gpucoordsiddddPdS__param_4];
	ld.param.u64 	%rd1, [_Z9gpucoordsiddddPdS__param_5];
	ld.param.u64 	%rd2, [_Z9gpucoordsiddddPdS__param_6];
	mov.u32 	%r3, %ctaid.x;
	mov.u32 	%r4, %ntid.x;
	mov.u32 	%r5, %tid.x;
	mad.lo.s32 	%r1, %r3, %r4, %r5;
	setp.ge.s32 	%p1, %r1, %r2;
	@%p1 bra 	$L__BB0_2;
	cvta.to.global.u64 	%rd3, %rd1;
	cvta.to.global.u64 	%rd4, %rd2;
	cvt.rn.f64.s32 	%fd5, %r1;
	fma.rn.f64 	%fd6, %fd1, %fd5, %fd3;
	mul.wide.s32 	%rd5, %r1, 8;
	add.s64 	%rd6, %rd3, %rd5;
	st.global.f64 	[%rd6], %fd6;
	fma.rn.f64 	%fd7, %fd2, %fd5, %fd4;
	add.s64 	%rd7, %rd4, %rd5;
	st.global.f64 	[%rd7], %fd7;
$L__BB0_2:
	ret;

}
	// .globl	_Z13MandelbrotGPUiPdS_iS_
.visible .entry _Z13MandelbrotGPUiPdS_iS_(
	.param .u32 _Z13MandelbrotGPUiPdS_iS__param_0,
	.param .u64 .ptr .align 1 _Z13MandelbrotGPUiPdS_iS__param_1,
	.param .u64 .ptr .align 1 _Z13MandelbrotGPUiPdS_iS__param_2,
	.param .u32 _Z13MandelbrotGPUiPdS_iS__param_3,
	.param .u64 .ptr .align 1 _Z13MandelbrotGPUiPdS_iS__param_4
)
{
	.reg .pred 	%p<6>;
	.reg .b32 	%r<23>;
	.reg .b64 	%rd<13>;
	.reg .b64 	%fd<20>;

	ld.param.u32 	%r8, [_Z13MandelbrotGPUiPdS_iS__param_0];
	ld.param.u64 	%rd3, [_Z13MandelbrotGPUiPdS_iS__param_1];
	ld.param.u64 	%rd4, [_Z13MandelbrotGPUiPdS_iS__param_2];
	ld.param.u32 	%r7, [_Z13MandelbrotGPUiPdS_iS__param_3];
	ld.param.u64 	%rd5, [_Z13MandelbrotGPUiPdS_iS__param_4];
	mov.u32 	%r9, %ctaid.x;
	mov.u32 	%r10, %ntid.x;
	mov.u32 	%r11, %tid.x;
	mad.lo.s32 	%r1, %r9, %r10, %r11;
	mov.u32 	%r12, %ctaid.y;
	mov.u32 	%r13, %ntid.y;
	mov.u32 	%r14, %tid.y;
	mad.lo.s32 	%r15, %r12, %r13, %r14;
	max.s32 	%r16, %r1, %r15;
	setp.ge.s32 	%p1, %r16, %r8;
	@%p1 bra 	$L__BB1_5;
	cvta.to.global.u64 	%rd6, %rd3;
	cvta.to.global.u64 	%rd7, %rd4;
	mul.wide.s32 	%rd8, %r1, 8;
	add.s64 	%rd1, %rd6, %rd8;
	mul.wide.u32 	%rd9, %r15, 8;
	add.s64 	%rd2, %rd7, %rd9;
	setp.lt.s32 	%p2, %r7, 1;
	mov.b32 	%r22, 0;
	@%p2 bra 	$L__BB1_4;
	ld.global.f64 	%fd1, [%rd1];
	ld.global.f64 	%fd2, [%rd2];
	mov.f64 	%fd16, 0d0000000000000000;
	mov.b32 	%r22, 0;
	mov.f64 	%fd17, %fd16;
	mov.f64 	%fd18, %fd16;
	mov.f64 	%fd19, %fd16;
$L__BB1_3:
	add.f64 	%fd12, %fd17, %fd17;
	fma.rn.f64 	%fd16, %fd12, %fd16, %fd2;
	sub.f64 	%fd13, %fd19, %fd18;
	add.f64 	%fd17, %fd1, %fd13;
	mul.f64 	%fd19, %fd17, %fd17;
	mul.f64 	%fd18, %fd16, %fd16;
	add.s32 	%r22, %r22, 1;
	add.f64 	%fd14, %fd19, %fd18;
	setp.le.f64 	%p3, %fd14, 0d4010000000000000;
	setp.lt.s32 	%p4, %r22, %r7;
	and.pred  	%p5, %p3, %p4;
	@%p5 bra 	$L__BB1_3;
$L__BB1_4:
	sub.s32 	%r19, %r7, %r22;
	cvt.rn.f64.s32 	%fd15, %r19;
	mad.lo.s32 	%r20, %r15, %r8, %r1;
	cvta.to.global.u64 	%rd10, %rd5;
	mul.wide.s32 	%rd11, %r20, 8;
	add.s64 	%rd12, %rd10, %rd11;
	st.global.f64 	[%rd12], %fd15;
$L__BB1_5:
	ret;

}


// ===== COMPILED SASS (sm_100) =====

	.target	sm_100

	.elftype	@"ET_EXEC"


//--------------------- .note.nv.tkinfo           --------------------------
	.section	.note.nv.tkinfo,"",@"SHT_NOTE"
	.sectionflags	@"SHF_NOTE_NV_TKINFO"
	.tkinfo
        /*0018*/ 	.word	0x00000002
        /*0030*/ 	.string	""
        /*0030*/ 	.string	"ptxas"
        /*0030*/ 	.string	"Cuda compilation tools, release 13.0, V13.0.88"
        /*0030*/ 	.string	"Build cuda_13.0.r13.0/compiler.36424714_0"
        /*0030*/ 	.string	"-arch sm_100 -m 64 "



//--------------------- .note.nv.cuinfo           --------------------------
	.section	.note.nv.cuinfo,"",@"SHT_NOTE"
	.sectionflags	@"SHF_NOTE_NV_CUINFO"
        /*0018*/ 	.short	0x0002
        /*001a*/ 	.short	0x0064
        /*001c*/ 	.short	0x0082
	.zero		2


//--------------------- .nv.info                  --------------------------
	.section	.nv.info,"",@"SHT_CUDA_INFO"
	.align	4


	//----- nvinfo : EIATTR_REGCOUNT
	.align		4
        /*0000*/ 	.byte	0x04, 0x2f
        /*0002*/ 	.short	(.L_1 - .L_0)
	.align		4
.L_0:
        /*0004*/ 	.word	index@(_Z9gpucoordsiddddPdS_)
        /*0008*/ 	.word	0x00000012


	//----- nvinfo : EIATTR_FRAME_SIZE
	.align		4
.L_1:
        /*000c*/ 	.byte	0x04, 0x11
        /*000e*/ 	.short	(.L_3 - .L_2)
	.align		4
.L_2:
        /*0010*/ 	.word	index@(_Z9gpucoordsiddddPdS_)
        /*0014*/ 	.word	0x00000000


	//----- nvinfo : EIATTR_REGCOUNT
	.align		4
.L_3:
        /*0018*/ 	.byte	0x04, 0x2f
        /*001a*/ 	.short	(.L_5 - .L_4)
	.align		4
.L_4:
        /*001c*/ 	.word	index@(_Z13MandelbrotGPUiPdS_iS_)
        /*0020*/ 	.word	0x00000016


	//----- nvinfo : EIATTR_FRAME_SIZE
	.align		4
.L_5:
        /*0024*/ 	.byte	0x04, 0x11
        /*0026*/ 	.short	(.L_7 - .L_6)
	.align		4
.L_6:
        /*0028*/ 	.word	index@(_Z13MandelbrotGPUiPdS_iS_)
        /*002c*/ 	.word	0x00000000


	//----- nvinfo : EIATTR_MIN_STACK_SIZE
	.align		4
.L_7:
        /*0030*/ 	.byte	0x04, 0x12
        /*0032*/ 	.short	(.L_9 - .L_8)
	.align		4
.L_8:
        /*0034*/ 	.word	index@(_Z13MandelbrotGPUiPdS_iS_)
        /*0038*/ 	.word	0x00000000


	//----- nvinfo : EIATTR_MIN_STACK_SIZE
	.align		4
.L_9:
        /*003c*/ 	.byte	0x04, 0x12
        /*003e*/ 	.short	(.L_11 - .L_10)
	.align		4
.L_10:
        /*0040*/ 	.word	index@(_Z9gpucoordsiddddPdS_)
        /*0044*/ 	.word	0x00000000
.L_11:


//--------------------- .nv.compat                --------------------------
	.section	.nv.compat,"",@"SHT_CUDA_COMPAT_INFO"
	.align	4
        /*0000*/ 	.byte	0x02, 0x09, 0x00, 0x00, 0x02, 0x02, 0x01, 0x00, 0x02, 0x05, 0x05, 0x00, 0x03, 0x07, 0x01, 0x01
        /*0010*/ 	.byte	0x02, 0x03, 0x00, 0x00, 0x02, 0x06, 0x01, 0x00, 0x04, 0x0b, 0x08, 0x00, 0x01, 0x00, 0x00, 0x00
        /*0020*/ 	.byte	0x00, 0x00, 0x00, 0x00


//--------------------- .nv.info._Z13MandelbrotGPUiPdS_iS_ --------------------------
	.section	.nv.info._Z13MandelbrotGPUiPdS_iS_,"",@"SHT_CUDA_INFO"
	.sectionflags	@""
	.align	4


	//----- nvinfo : EIATTR_CUDA_API_VERSION
	.align		4
        /*0000*/ 	.byte	0x04, 0x37
        /*0002*/ 	.short	(.L_13 - .L_12)
.L_12:
        /*0004*/ 	.word	0x00000082


	//----- nvinfo : EIATTR_KPARAM_INFO
	.align		4
.L_13:
        /*0008*/ 	.byte	0x04, 0x17
        /*000a*/ 	.short	(.L_15 - .L_14)
.L_14:
        /*000c*/ 	.word	0x00000000
        /*0010*/ 	.short	0x0004
        /*0012*/ 	.short	0x0020
        /*0014*/ 	.byte	0x00, 0xf5, 0x21, 0x00


	//----- nvinfo : EIATTR_KPARAM_INFO
	.align		4
.L_15:
        /*0018*/ 	.byte	0x04, 0x17
        /*001a*/ 	.short	(.L_17 - .L_16)
.L_16:
        /*001c*/ 	.word	0x00000000
        /*0020*/ 	.short	0x0003
        /*0022*/ 	.short	0x0018
        /*0024*/ 	.byte	0x00, 0xf0, 0x11, 0x00


	//----- nvinfo : EIATTR_KPARAM_INFO
	.align		4
.L_17:
        /*0028*/ 	.byte	0x04, 0x17
        /*002a*/ 	.short	(.L_19 - .L_18)
.L_18:
        /*002c*/ 	.word	0x00000000
        /*0030*/ 	.short	0x0002
        /*0032*/ 	.short	0x0010
        /*0034*/ 	.byte	0x00, 0xf5, 0x21, 0x00


	//----- nvinfo : EIATTR_KPARAM_INFO
	.align		4
.L_19:
        /*0038*/ 	.byte	0x04, 0x17
        /*003a*/ 	.short	(.L_21 - .L_20)
.L_20:
        /*003c*/ 	.word	0x00000000
        /*0040*/ 	.short	0x0001
        /*0042*/ 	.short	0x0008
        /*0044*/ 	.byte	0x00, 0xf5, 0x21, 0x00


	//----- nvinfo : EIATTR_KPARAM_INFO
	.align		4
.L_21:
        /*0048*/ 	.byte	0x04, 0x17
        /*004a*/ 	.short	(.L_23 - .L_22)
.L_22:
        /*004c*/ 	.word	0x00000000
        /*0050*/ 	.short	0x0000
        /*0052*/ 	.short	0x0000
        /*0054*/ 	.byte	0x00, 0xf0, 0x11, 0x00


	//----- nvinfo : EIATTR_SPARSE_MMA_MASK
	.align		4
.L_23:
        /*0058*/ 	.byte	0x03, 0x50
        /*005a*/ 	.short	0x0000


	//----- nvinfo : EIATTR_MAXREG_COUNT
	.align		4
        /*005c*/ 	.byte	0x03, 0x1b
        /*005e*/ 	.short	0x00ff


	//----- nvinfo : EIATTR_MERCURY_ISA_VERSION
	.align		4
        /*0060*/ 	.byte	0x03, 0x5f
        /*0062*/ 	.short	0x0101


	//----- nvinfo : EIATTR_VRC_CTA_INIT_COUNT
	.align		4
        /*0064*/ 	.byte	0x02, 0x4a
	.zero		1
	.zero		1


	//----- nvinfo : EIATTR_EXIT_INSTR_OFFSETS
	.align		4
        /*0068*/ 	.byte	0x04, 0x1c
        /*006a*/ 	.short	(.L_25 - .L_24)


	//   ....[0]....
.L_24:
        /*006c*/ 	.word	0x000000c0


	//   ....[1]....
        /*0070*/ 	.word	0x00000300


	//----- nvinfo : EIATTR_CRS_STACK_SIZE
	.align		4
.L_25:
        /*0074*/ 	.byte	0x04, 0x1e
        /*0076*/ 	.short	(.L_27 - .L_26)
.L_26:
        /*0078*/ 	.word	0x00000000


	//----- nvinfo : EIATTR_CBANK_PARAM_SIZE
	.align		4
.L_27:
        /*007c*/ 	.byte	0x03, 0x19
        /*007e*/ 	.short	0x0028


	//----- nvinfo : EIATTR_PARAM_CBANK
	.align		4
        /*0080*/ 	.byte	0x04, 0x0a
        /*0082*/ 	.short	(.L_29 - .L_28)
	.align		4
.L_28:
        /*0084*/ 	.word	index@(.nv.constant0._Z13MandelbrotGPUiPdS_iS_)
        /*0088*/ 	.short	0x0380
        /*008a*/ 	.short	0x0028


	//----- nvinfo : EIATTR_SW_WAR
	.align		4
.L_29:
        /*008c*/ 	.byte	0x04, 0x36
        /*008e*/ 	.short	(.L_31 - .L_30)
.L_30:
        /*0090*/ 	.word	0x00000008
.L_31:


//--------------------- .nv.info._Z9gpucoordsiddddPdS_ --------------------------
	.section	.nv.info._Z9gpucoordsiddddPdS_,"",@"SHT_CUDA_INFO"
	.sectionflags	@""
	.align	4


	//----- nvinfo : EIATTR_CUDA_API_VERSION
	.align		4
        /*0000*/ 	.byte	0x04, 0x37
        /*0002*/ 	.short	(.L_33 - .L_32)
.L_32:
        /*0004*/ 	.word	0x00000082


	//----- nvinfo : EIATTR_KPARAM_INFO
	.align		4
.L_33:
        /*0008*/ 	.byte	0x04, 0x17
        /*000a*/ 	.short	(.L_35 - .L_34)
.L_34:
        /*000c*/ 	.word	0x00000000
        /*0010*/ 	.short	0x0006
        /*0012*/ 	.short	0x0030
        /*0014*/ 	.byte	0x00, 0xf5, 0x21, 0x00


	//----- nvinfo : EIATTR_KPARAM_INFO
	.align		4
.L_35:
        /*0018*/ 	.byte	0x04, 0x17
        /*001a*/ 	.short	(.L_37 - .L_36)
.L_36:
        /*001c*/ 	.word	0x00000000
        /*0020*/ 	.short	0x0005
        /*0022*/ 	.short	0x0028
        /*0024*/ 	.byte	0x00, 0xf5, 0x21, 0x00


	//----- nvinfo : EIATTR_KPARAM_INFO
	.align		4
.L_37:
        /*0028*/ 	.byte	0x04, 0x17
        /*002a*/ 	.short	(.L_39 - .L_38)
.L_38:
        /*002c*/ 	.word	0x00000000
        /*0030*/ 	.short	0x0004
        /*0032*/ 	.short	0x0020
        /*0034*/ 	.byte	0x00, 0xf0, 0x21, 0x00


	//----- nvinfo : EIATTR_KPARAM_INFO
	.align		4
.L_39:
        /*0038*/ 	.byte	0x04, 0x17
        /*003a*/ 	.short	(.L_41 - .L_40)
.L_40:
        /*003c*/ 	.word	0x00000000
        /*0040*/ 	.short	0x0003
        /*0042*/ 	.short	0x0018
        /*0044*/ 	.byte	0x00, 0xf0, 0x21, 0x00


	//----- nvinfo : EIATTR_KPARAM_INFO
	.align		4
.L_41:
        /*0048*/ 	.byte	0x04, 0x17
        /*004a*/ 	.short	(.L_43 - .L_42)
.L_42:
        /*004c*/ 	.word	0x00000000
        /*0050*/ 	.short	0x0002
        /*0052*/ 	.short	0x0010
        /*0054*/ 	.byte	0x00, 0xf0, 0x21, 0x00


	//----- nvinfo : EIATTR_KPARAM_INFO
	.align		4
.L_43:
        /*0058*/ 	.byte	0x04, 0x17
        /*005a*/ 	.short	(.L_45 - .L_44)
.L_44:
        /*005c*/ 	.word	0x00000000
        /*0060*/ 	.short	0x0001
        /*0062*/ 	.short	0x0008
        /*0064*/ 	.byte	0x00, 0xf0, 0x21, 0x00


	//----- nvinfo : EIATTR_KPARAM_INFO
	.align		4
.L_45:
        /*0068*/ 	.byte	0x04, 0x17
        /*006a*/ 	.short	(.L_47 - .L_46)
.L_46:
        /*006c*/ 	.word	0x00000000
        /*0070*/ 	.short	0x0000
        /*0072*/ 	.short	0x0000
        /*0074*/ 	.byte	0x00, 0xf0, 0x11, 0x00


	//----- nvinfo : EIATTR_SPARSE_MMA_MASK
	.align		4
.L_47:
        /*0078*/ 	.byte	0x03, 0x50
        /*007a*/ 	.short	0x0000


	//----- nvinfo : EIATTR_MAXREG_COUNT
	.align		4
        /*007c*/ 	.byte	0x03, 0x1b
        /*007e*/ 	.short	0x00ff


	//----- nvinfo : EIATTR_MERCURY_ISA_VERSION
	.align		4
        /*0080*/ 	.byte	0x03, 0x5f
        /*0082*/ 	.short	0x0101


	//----- nvinfo : EIATTR_VRC_CTA_INIT_COUNT
	.align		4
        /*0084*/ 	.byte	0x02, 0x4a
	.zero		1
	.zero		1


	//----- nvinfo : EIATTR_EXIT_INSTR_OFFSETS
	.align		4
        /*0088*/ 	.byte	0x04, 0x1c
        /*008a*/ 	.short	(.L_49 - .L_48)


	//   ....[0]....
.L_48:
        /*008c*/ 	.word	0x00000070


	//   ....[1]....
        /*0090*/ 	.word	0x00000160


	//----- nvinfo : EIATTR_CBANK_PARAM_SIZE
	.align		4
.L_49:
        /*0094*/ 	.byte	0x03, 0x19
        /*0096*/ 	.short	0x0038


	//----- nvinfo : EIATTR_PARAM_CBANK
	.align		4
        /*0098*/ 	.byte	0x04, 0x0a
        /*009a*/ 	.short	(.L_51 - .L_50)
	.align		4
.L_50:
        /*009c*/ 	.word	index@(.nv.constant0._Z9gpucoordsiddddPdS_)
        /*00a0*/ 	.short	0x0380
        /*00a2*/ 	.short	0x0038


	//----- nvinfo : EIATTR_SW_WAR
	.align		4
.L_51:
        /*00a4*/ 	.byte	0x04, 0x36
        /*00a6*/ 	.short	(.L_53 - .L_52)
.L_52:
        /*00a8*/ 	.word	0x00000008
.L_53:


//--------------------- .nv.callgraph             --------------------------
	.section	.nv.callgraph,"",@"SHT_CUDA_CALLGRAPH"
	.align	4
	.sectionentsize	8
	.align		4
        /*0000*/ 	.word	0x00000000
	.align		4
        /*0004*/ 	.word	0xffffffff
	.align		4
        /*0008*/ 	.word	0x00000000
	.align		4
        /*000c*/ 	.word	0xfffffffe
	.align		4
        /*0010*/ 	.word	0x00000000
	.align		4
        /*0014*/ 	.word	0xfffffffd
	.align		4
        /*0018*/ 	.word	0x00000000
	.align		4
        /*001c*/ 	.word	0xfffffffc


//--------------------- .text._Z13MandelbrotGPUiPdS_iS_ --------------------------
	.section	.text._Z13MandelbrotGPUiPdS_iS_,"ax",@progbits
	.align	128
        .global         _Z13MandelbrotGPUiPdS_iS_
        .type           _Z13MandelbrotGPUiPdS_iS_,@function
        .size           _Z13MandelbrotGPUiPdS_iS_,(.L_x_4 - _Z13MandelbrotGPUiPdS_iS_)
        .other          _Z13MandelbrotGPUiPdS_iS_,@"STO_CUDA_ENTRY STV_DEFAULT"
_Z13MandelbrotGPUiPdS_iS_:
.text._Z13MandelbrotGPUiPdS_iS_:
[----:B------:R-:W-:Y:S01]  /*0000*/  LDC R1, c[0x0][0x37c] ;  /* 0x0000df00ff017b82 */ /* 0x000fe20000000800 */
[----:B------:R-:W0:Y:S07]  /*0010*/  S2R R3, SR_TID.X ;  /* 0x0000000000037919 */ /* 0x000e2e0000002100 */
[----:B------:R-:W0:Y:S01]  /*0020*/  LDC R0, c[0x0][0x360] ;  /* 0x0000d800ff007b82 */ /* 0x000e220000000800 */
[----:B------:R-:W1:Y:S01]  /*0030*/  LDCU UR6, c[0x0][0x380] ;  /* 0x00007000ff0677ac */ /* 0x000e620008000800 */
[----:B------:R-:W2:Y:S06]  /*0040*/  S2R R2, SR_TID.Y ;  /* 0x0000000000027919 */ /* 0x000eac0000002200 */
[----:B------:R-:W0:Y:S08]  /*0050*/  S2UR UR4, SR_CTAID.X ;  /* 0x00000000000479c3 */ /* 0x000e300000002500 */
[----:B------:R-:W2:Y:S08]  /*0060*/  S2UR UR5, SR_CTAID.Y ;  /* 0x00000000000579c3 */ /* 0x000eb00000002600 */
[----:B------:R-:W2:Y:S01]  /*0070*/  LDC R5, c[0x0][0x364] ;  /* 0x0000d900ff057b82 */ /* 0x000ea20000000800 */
[----:B0-----:R-:W-:-:S02]  /*0080*/  IMAD R0, R0, UR4, R3 ;  /* 0x0000000400007c24 */ /* 0x001fc4000f8e0203 */
[----:B--2---:R-:W-:-:S05]  /*0090*/  IMAD R5, R5, UR5, R2 ;  /* 0x0000000505057c24 */ /* 0x004fca000f8e0202 */
[----:B------:R-:W-:-:S04]  /*00a0*/  VIMNMX R2, PT, PT, R0, R5, !PT ;  /* 0x0000000500027248 */ /* 0x000fc80007fe0100 */
[----:B-1----:R-:W-:-:S13]  /*00b0*/  ISETP.GE.AND P0, PT, R2, UR6, PT ;  /* 0x0000000602007c0c */ /* 0x002fda000bf06270 */
[----:B------:R-:W-:Y:S05]  /*00c0*/  @P0 EXIT ;  /* 0x000000000000094d */ /* 0x000fea0003800000 */
[----:B------:R-:W0:Y:S01]  /*00d0*/  LDCU UR7, c[0x0][0x398] ;  /* 0x00007300ff0777ac */ /* 0x000e220008000800 */
[----:B------:R-:W1:Y:S01]  /*00e0*/  LDC.64 R2, c[0x0][0x3a0] ;  /* 0x0000e800ff027b82 */ /* 0x000e620000000a00 */
[----:B------:R-:W-:Y:S01]  /*00f0*/  IMAD.MOV.U32 R4, RZ, RZ, RZ ;  /* 0x000000ffff047224 */ /* 0x000fe200078e00ff */
[----:B------:R-:W2:Y:S01]  /*0100*/  LDCU.64 UR4, c[0x0][0x358] ;  /* 0x00006b00ff0477ac */ /* 0x000ea20008000a00 */
[----:B0-----:R-:W-:-:S09]  /*0110*/  UISETP.GE.AND UP0, UPT, UR7, 0x1, UPT ;  /* 0x000000010700788c */ /* 0x001fd2000bf06270 */
[----:B--2---:R-:W-:Y:S05]  /*0120*/  BRA.U !UP0, `(.L_x_0) ;  /* 0x0000000108607547 */ /* 0x004fea000b800000 */
[----:B------:R-:W0:Y:S08]  /*0130*/  LDC.64 R6, c[0x0][0x388] ;  /* 0x0000e200ff067b82 */ /* 0x000e300000000a00 */
[----:B------:R-:W2:Y:S01]  /*0140*/  LDC.64 R8, c[0x0][0x390] ;  /* 0x0000e400ff087b82 */ /* 0x000ea20000000a00 */
[----:B0-----:R-:W-:-:S06]  /*0150*/  IMAD.WIDE R6, R0, 0x8, R6 ;  /* 0x0000000800067825 */ /* 0x001fcc00078e0206 */
[----:B------:R-:W5:Y:S01]  /*0160*/  LDG.E.64 R6, desc[UR4][R6.64] ;  /* 0x0000000406067981 */ /* 0x000f62000c1e1b00 */
[----:B--2---:R-:W-:-:S06]  /*0170*/  IMAD.WIDE.U32 R8, R5, 0x8, R8 ;  /* 0x0000000805087825 */ /* 0x004fcc00078e0008 */
[----:B------:R-:W5:Y:S01]  /*0180*/  LDG.E.64 R8, desc[UR4][R8.64] ;  /* 0x0000000408087981 */ /* 0x000f62000c1e1b00 */
[----:B------:R-:W-:Y:S01]  /*0190*/  HFMA2 R4, -RZ, RZ, 0, 0 ;  /* 0x00000000ff047431 */ /* 0x000fe200000001ff */
[----:B------:R-:W-:Y:S01]  /*01a0*/  BSSY.RECONVERGENT B0, `(.L_x_0) ;  /* 0x0000010000007945 */ /* 0x000fe20003800200 */
[----:B------:R-:W-:Y:S02]  /*01b0*/  CS2R R10, SRZ ;  /* 0x00000000000a7805 */ /* 0x000fe4000001ff00 */
[----:B------:R-:W-:Y:S02]  /*01c0*/  CS2R R12, SRZ ;  /* 0x00000000000c7805 */ /* 0x000fe4000001ff00 */
[----:B------:R-:W-:Y:S02]  /*01d0*/  CS2R R14, SRZ ;  /* 0x00000000000e7805 */ /* 0x000fe4000001ff00 */
[----:B------:R-:W-:-:S07]  /*01e0*/  CS2R R16, SRZ ;  /* 0x0000000000107805 */ /* 0x000fce000001ff00 */
.L_x_1:
[----:B------:R-:W-:Y:S01]  /*01f0*/  DADD R16, R16, -R14 ;  /* 0x0000000010107229 */ /* 0x000fe2000000080e */
[----:B------:R-:W-:Y:S01]  /*0200*/  VIADD R4, R4, 0x1 ;  /* 0x0000000104047836 */ /* 0x000fe20000000000 */
[----:B------:R-:W-:-:S04]  /*0210*/  DADD R14, R12, R12 ;  /* 0x000000000c0e7229 */ /* 0x000fc8000000000c */
[----:B------:R-:W-:Y:S02]  /*0220*/  ISETP.GE.AND P0, PT, R4, UR7, PT ;  /* 0x0000000704007c0c */ /* 0x000fe4000bf06270 */
[----:B-----5:R-:W-:Y:S02]  /*0230*/  DADD R12, R6, R16 ;  /* 0x00000000060c7229 */ /* 0x020fe40000000010 */
[----:B------:R-:W-:-:S06]  /*0240*/  DFMA R10, R14, R10, R8 ;  /* 0x0000000a0e0a722b */ /* 0x000fcc0000000008 */
[----:B------:R-:W-:Y:S02]  /*0250*/  DMUL R16, R12, R12 ;  /* 0x0000000c0c107228 */ /* 0x000fe40000000000 */
[----:B------:R-:W-:-:S08]  /*0260*/  DMUL R14, R10, R10 ;  /* 0x0000000a0a0e7228 */ /* 0x000fd00000000000 */
[----:B------:R-:W-:-:S08]  /*0270*/  DADD R18, R16, R14 ;  /* 0x0000000010127229 */ /* 0x000fd0000000000e */
[----:B------:R-:W-:-:S14]  /*0280*/  DSETP.LE.AND P1, PT, R18, 4, PT ;  /* 0x401000001200742a */ /* 0x000fdc0003f23000 */
[----:B------:R-:W-:Y:S05]  /*0290*/  @!P0 BRA P1, `(.L_x_1) ;  /* 0xfffffffc00d48947 */ /* 0x000fea000083ffff */
[----:B------:R-:W-:Y:S05]  /*02a0*/  BSYNC.RECONVERGENT B0 ;  /* 0x0000000000007941 */ /* 0x000fea0003800200 */
.L_x_0:
[----:B------:R-:W-:Y:S01]  /*02b0*/  IADD3 R6, PT, PT, -R4, UR7, RZ ;  /* 0x0000000704067c10 */ /* 0x000fe2000fffe1ff */
[----:B------:R-:W-:-:S04]  /*02c0*/  IMAD R5, R5, UR6, R0 ;  /* 0x0000000605057c24 */ /* 0x000fc8000f8e0200 */
[----:B-1----:R-:W-:Y:S01]  /*02d0*/  IMAD.WIDE R2, R5, 0x8, R2 ;  /* 0x0000000805027825 */ /* 0x002fe200078e0202 */
[----:B------:R-:W0:Y:S04]  /*02e0*/  I2F.F64 R6, R6 ;  /* 0x0000000600067312 */ /* 0x000e280000201c00 */
[----:B0-----:R-:W-:Y:S01]  /*02f0*/  STG.E.64 desc[UR4][R2.64], R6 ;  /* 0x0000000602007986 */ /* 0x001fe2000c101b04 */
[----:B------:R-:W-:Y:S05]  /*0300*/  EXIT ;  /* 0x000000000000794d */ /* 0x000fea0003800000 */
.L_x_2:
[----:B------:R-:W-:-:S00]  /*0310*/  BRA `(.L_x_2) ;  /* 0xfffffffc00fc7947 */ /* 0x000fc0000383ffff */
[----:B------:R-:W-:-:S00]  /*0320*/  NOP ;  /* 0x0000000000007918 */ /* 0x000fc00000000000 */
        /* <DEDUP_REMOVED lines=13> */
.L_x_4:


//--------------------- .text._Z9gpucoordsiddddPdS_ --------------------------
	.section	.text._Z9gpucoordsiddddPdS_,"ax",@progbits
	.align	128
        .global         _Z9gpucoordsiddddPdS_
        .type           _Z9gpucoordsiddddPdS_,@function
        .size           _Z9gpucoordsiddddPdS_,(.L_x_5 - _Z9gpucoordsiddddPdS_)
        .other          _Z9gpucoordsiddddPdS_,@"STO_CUDA_ENTRY STV_DEFAULT"
_Z9gpucoordsiddddPdS_:
.text._Z9gpucoordsiddddPdS_:
[----:B------:R-:W-:Y:S01]  /*0000*/  LDC R1, c[0x0][0x37c] ;  /* 0x0000df00ff017b82 */ /* 0x000fe20000000800 */
[----:B------:R-:W0:Y:S07]  /*0010*/  S2R R0, SR_TID.X ;  /* 0x0000000000007919 */ /* 0x000e2e0000002100 */
[----:B------:R-:W0:Y:S01]  /*0020*/  S2UR UR4, SR_CTAID.X ;  /* 0x00000000000479c3 */ /* 0x000e220000002500 */
[----:B------:R-:W1:Y:S07]  /*0030*/  LDCU UR5, c[0x0][0x380] ;  /* 0x00007000ff0577ac */ /* 0x000e6e0008000800 */
[----:B------:R-:W0:Y:S02]  /*0040*/  LDC R15, c[0x0][0x360] ;  /* 0x0000d800ff0f7b82 */ /* 0x000e240000000800 */
[----:B0-----:R-:W-:-:S05]  /*0050*/  IMAD R15, R15, UR4, R0 ;  /* 0x000000040f0f7c24 */ /* 0x001fca000f8e0200 */
[----:B-1----:R-:W-:-:S13]  /*0060*/  ISETP.GE.AND P0, PT, R15, UR5, PT ;  /* 0x000000050f007c0c */ /* 0x002fda000bf06270 */
[----:B------:R-:W-:Y:S05]  /*0070*/  @P0 EXIT ;  /* 0x000000000000094d */ /* 0x000fea0003800000 */
[----:B------:R-:W0:Y:S01]  /*0080*/  LDC.64 R4, c[0x0][0x398] ;  /* 0x0000e600ff047b82 */ /* 0x000e220000000a00 */
[----:B------:R-:W0:Y:S01]  /*0090*/  LDCU.64 UR6, c[0x0][0x388] ;  /* 0x00007100ff0677ac */ /* 0x000e220008000a00 */
[----:B------:R-:W0:Y:S01]  /*00a0*/  I2F.F64 R2, R15 ;  /* 0x0000000f00027312 */ /* 0x000e220000201c00 */
[----:B------:R-:W1:Y:S05]  /*00b0*/  LDCU.64 UR4, c[0x0][0x358] ;  /* 0x00006b00ff0477ac */ /* 0x000e6a0008000a00 */
[----:B------:R-:W2:Y:S08]  /*00c0*/  LDC.64 R6, c[0x0][0x390] ;  /* 0x0000e400ff067b82 */ /* 0x000eb00000000a00 */
[----:B------:R-:W2:Y:S08]  /*00d0*/  LDC.64 R10, c[0x0][0x3a0] ;  /* 0x0000e800ff0a7b82 */ /* 0x000eb00000000a00 */
[----:B------:R-:W3:Y:S01]  /*00e0*/  LDC.64 R8, c[0x0][0x3a8] ;  /* 0x0000ea00ff087b82 */ /* 0x000ee20000000a00 */
[----:B0-----:R-:W-:-:S07]  /*00f0*/  DFMA R4, R2, UR6, R4 ;  /* 0x0000000602047c2b */ /* 0x001fce0008000004 */
[----:B------:R-:W0:Y:S01]  /*0100*/  LDC.64 R12, c[0x0][0x3b0] ;  /* 0x0000ec00ff0c7b82 */ /* 0x000e220000000a00 */
[----:B--2---:R-:W-:Y:S01]  /*0110*/  DFMA R6, R2, R6, R10 ;  /* 0x000000060206722b */ /* 0x004fe2000000000a */
[----:B---3--:R-:W-:-:S05]  /*0120*/  IMAD.WIDE R2, R15, 0x8, R8 ;  /* 0x000000080f027825 */ /* 0x008fca00078e0208 */
[----:B-1----:R-:W-:Y:S01]  /*0130*/  STG.E.64 desc[UR4][R2.64], R4 ;  /* 0x0000000402007986 */ /* 0x002fe2000c101b04 */
[----:B0-----:R-:W-:-:S05]  /*0140*/  IMAD.WIDE R8, R15, 0x8, R12 ;  /* 0x000000080f087825 */ /* 0x001fca00078e020c */
[----:B------:R-:W-:Y:S01]  /*0150*/  STG.E.64 desc[UR4][R8.64], R6 ;  /* 0x0000000608007986 */ /* 0x000fe2000c101b04 */
[----:B------:R-:W-:Y:S05]  /*0160*/  EXIT ;  /* 0x000000000000794d */ /* 0x000fea0003800000 */
.L_x_3:
        /* <DEDUP_REMOVED lines=9> */
.L_x_5:


//--------------------- .nv.shared.reserved.0     --------------------------
	.section	.nv.shared.reserved.0,"aw",@nobits
	.weak		__nv_reservedSMEM_offset_0_alias
	.size		__nv_reservedSMEM_offset_0_alias, 0, 64
	.other		__nv_reservedSMEM_offset_0_alias,@"STO_CUDA_RESERVED_SHARED STV_DEFAULT"
__nv_reservedSMEM_offset_0_alias:
	.zero		0
	.zero		64


//--------------------- .nv.constant0._Z13MandelbrotGPUiPdS_iS_ --------------------------
	.section	.nv.constant0._Z13MandelbrotGPUiPdS_iS_,"a",@progbits
	.sectionflags	@""
	.align	4
.nv.constant0._Z13MandelbrotGPUiPdS_iS_:
	.zero		936


//--------------------- .nv.constant0._Z9gpucoordsiddddPdS_ --------------------------
	.section	.nv.constant0._Z9gpucoordsiddddPdS_,"a",@progbits
	.sectionflags	@""
	.align	4
.nv.constant0._Z9gpucoordsiddddPdS_:
	.zero		952


//--------------------- SYMBOLS --------------------------

	.type		.nv.reservedSmem.offset0,@object
	.size		.nv.reservedSmem.offset0,0x4
